//
// Generated by NVIDIA NVVM Compiler
//
// Compiler Build ID: CL-36424714
// Cuda compilation tools, release 13.0, V13.0.88
// Based on NVVM 20.0.0
//

.version 9.0
.target sm_100
.address_size 64

	// .globl	_Z10matmul_gpuPfS_S_

.visible .entry _Z10matmul_gpuPfS_S_(
	.param .u64 .ptr .align 1 _Z10matmul_gpuPfS_S__param_0,
	.param .u64 .ptr .align 1 _Z10matmul_gpuPfS_S__param_1,
	.param .u64 .ptr .align 1 _Z10matmul_gpuPfS_S__param_2
)
{
	.reg .pred 	%p<5>;
	.reg .b32 	%r<26>;
	.reg .b32 	%f<28>;
	.reg .b64 	%rd<31>;

	ld.param.u64 	%rd14, [_Z10matmul_gpuPfS_S__param_0];
	ld.param.u64 	%rd15, [_Z10matmul_gpuPfS_S__param_1];
	ld.param.u64 	%rd16, [_Z10matmul_gpuPfS_S__param_2];
	mov.u32 	%r8, %ctaid.x;
	mov.u32 	%r9, %ntid.x;
	mov.u32 	%r10, %tid.x;
	mad.lo.s32 	%r1, %r8, %r9, %r10;
	mov.u32 	%r11, %ctaid.y;
	mov.u32 	%r12, %ntid.y;
	mov.u32 	%r13, %tid.y;
	mad.lo.s32 	%r14, %r11, %r12, %r13;
	setp.gt.s32 	%p1, %r1, 2047;
	setp.gt.u32 	%p2, %r14, 2047;
	or.pred  	%p3, %p1, %p2;
	@%p3 bra 	$L__BB0_3;
	cvta.to.global.u64 	%rd17, %rd16;
	shl.b32 	%r24, %r1, 11;
	add.s32 	%r16, %r24, %r14;
	mul.wide.s32 	%rd18, %r16, 4;
	add.s64 	%rd1, %rd17, %rd18;
	ld.global.f32 	%f27, [%rd1];
	add.s32 	%r17, %r14, 2048;
	mul.wide.u32 	%rd2, %r17, 4;
	add.s32 	%r18, %r14, 4096;
	mul.wide.u32 	%rd3, %r18, 4;
	add.s32 	%r19, %r14, 6144;
	mul.wide.u32 	%rd4, %r19, 4;
	add.s32 	%r20, %r14, 8192;
	mul.wide.u32 	%rd5, %r20, 4;
	add.s32 	%r21, %r14, 10240;
	mul.wide.u32 	%rd6, %r21, 4;
	add.s32 	%r22, %r14, 12288;
	mul.wide.u32 	%rd7, %r22, 4;
	add.s32 	%r23, %r14, 14336;
	mul.wide.u32 	%rd8, %r23, 4;
	mul.wide.u32 	%rd9, %r14, 4;
	cvta.to.global.u64 	%rd19, %rd14;
	add.s64 	%rd10, %rd19, 16;
	cvta.to.global.u64 	%rd30, %rd15;
	mov.b32 	%r25, 0;
$L__BB0_2:
	mul.wide.s32 	%rd20, %r24, 4;
	add.s64 	%rd21, %rd10, %rd20;
	ld.global.f32 	%f4, [%rd21+-16];
	add.s64 	%rd22, %rd30, %rd9;
	ld.global.f32 	%f5, [%rd22];
	fma.rn.f32 	%f6, %f4, %f5, %f27;
	st.global.f32 	[%rd1], %f6;
	ld.global.f32 	%f7, [%rd21+-12];
	add.s64 	%rd23, %rd30, %rd2;
	ld.global.f32 	%f8, [%rd23];
	fma.rn.f32 	%f9, %f7, %f8, %f6;
	st.global.f32 	[%rd1], %f9;
	ld.global.f32 	%f10, [%rd21+-8];
	add.s64 	%rd24, %rd30, %rd3;
	ld.global.f32 	%f11, [%rd24];
	fma.rn.f32 	%f12, %f10, %f11, %f9;
	st.global.f32 	[%rd1], %f12;
	ld.global.f32 	%f13, [%rd21+-4];
	add.s64 	%rd25, %rd30, %rd4;
	ld.global.f32 	%f14, [%rd25];
	fma.rn.f32 	%f15, %f13, %f14, %f12;
	st.global.f32 	[%rd1], %f15;
	ld.global.f32 	%f16, [%rd21];
	add.s64 	%rd26, %rd30, %rd5;
	ld.global.f32 	%f17, [%rd26];
	fma.rn.f32 	%f18, %f16, %f17, %f15;
	st.global.f32 	[%rd1], %f18;
	ld.global.f32 	%f19, [%rd21+4];
	add.s64 	%rd27, %rd30, %rd6;
	ld.global.f32 	%f20, [%rd27];
	fma.rn.f32 	%f21, %f19, %f20, %f18;
	st.global.f32 	[%rd1], %f21;
	ld.global.f32 	%f22, [%rd21+8];
	add.s64 	%rd28, %rd30, %rd7;
	ld.global.f32 	%f23, [%rd28];
	fma.rn.f32 	%f24, %f22, %f23, %f21;
	st.global.f32 	[%rd1], %f24;
	ld.global.f32 	%f25, [%rd21+12];
	add.s64 	%rd29, %rd30, %rd8;
	ld.global.f32 	%f26, [%rd29];
	fma.rn.f32 	%f27, %f25, %f26, %f24;
	st.global.f32 	[%rd1], %f27;
	add.s32 	%r25, %r25, 8;
	add.s64 	%rd30, %rd30, 65536;
	add.s32 	%r24, %r24, 8;
	setp.ne.s32 	%p4, %r25, 2048;
	@%p4 bra 	$L__BB0_2;
$L__BB0_3:
	ret;

}


// ===== COMPILED SASS (sm_100) =====

	.target	sm_100

	.elftype	@"ET_EXEC"


//--------------------- .note.nv.tkinfo           --------------------------
	.section	.note.nv.tkinfo,"",@"SHT_NOTE"
	.sectionflags	@"SHF_NOTE_NV_TKINFO"
	.tkinfo
        /*0018*/ 	.word	0x00000002
        /*0030*/ 	.string	""
        /*0030*/ 	.string	"ptxas"
        /*0030*/ 	.string	"Cuda compilation tools, release 13.0, V13.0.88"
        /*0030*/ 	.string	"Build cuda_13.0.r13.0/compiler.36424714_0"
        /*0030*/ 	.string	"-arch sm_100 -m 64 "



//--------------------- .note.nv.cuinfo           --------------------------
	.section	.note.nv.cuinfo,"",@"SHT_NOTE"
	.sectionflags	@"SHF_NOTE_NV_CUINFO"
        /*0018*/ 	.short	0x0002
        /*001a*/ 	.short	0x0064
        /*001c*/ 	.short	0x0082
	.zero		2


//--------------------- .nv.info                  --------------------------
	.section	.nv.info,"",@"SHT_CUDA_INFO"
	.align	4


	//----- nvinfo : EIATTR_REGCOUNT
	.align		4
        /*0000*/ 	.byte	0x04, 0x2f
        /*0002*/ 	.short	(.L_1 - .L_0)
	.align		4
.L_0:
        /*0004*/ 	.word	index@(_Z10matmul_gpuPfS_S_)
        /*0008*/ 	.word	0x00000028


	//----- nvinfo : EIATTR_FRAME_SIZE
	.align		4
.L_1:
        /*000c*/ 	.byte	0x04, 0x11
        /*000e*/ 	.short	(.L_3 - .L_2)
	.align		4
.L_2:
        /*0010*/ 	.word	index@(_Z10matmul_gpuPfS_S_)
        /*0014*/ 	.word	0x00000000


	//----- nvinfo : EIATTR_MIN_STACK_SIZE
	.align		4
.L_3:
        /*0018*/ 	.byte	0x04, 0x12
        /*001a*/ 	.short	(.L_5 - .L_4)
	.align		4
.L_4:
        /*001c*/ 	.word	index@(_Z10matmul_gpuPfS_S_)
        /*0020*/ 	.word	0x00000000
.L_5:


//--------------------- .nv.compat                --------------------------
	.section	.nv.compat,"",@"SHT_CUDA_COMPAT_INFO"
	.align	4
        /*0000*/ 	.byte	0x02, 0x09, 0x00, 0x00, 0x02, 0x02, 0x01, 0x00, 0x02, 0x05, 0x05, 0x00, 0x03, 0x07, 0x01, 0x01
        /*0010*/ 	.byte	0x02, 0x03, 0x00, 0x00, 0x02, 0x06, 0x01, 0x00, 0x04, 0x0b, 0x08, 0x00, 0x09, 0x00, 0x00, 0x00
        /*0020*/ 	.byte	0x00, 0x00, 0x00, 0x00


//--------------------- .nv.info._Z10matmul_gpuPfS_S_ --------------------------
	.section	.nv.info._Z10matmul_gpuPfS_S_,"",@"SHT_CUDA_INFO"
	.sectionflags	@""
	.align	4


	//----- nvinfo : EIATTR_CUDA_API_VERSION
	.align		4
        /*0000*/ 	.byte	0x04, 0x37
        /*0002*/ 	.short	(.L_7 - .L_6)
.L_6:
        /*0004*/ 	.word	0x00000082


	//----- nvinfo : EIATTR_KPARAM_INFO
	.align		4
.L_7:
        /*0008*/ 	.byte	0x04, 0x17
        /*000a*/ 	.short	(.L_9 - .L_8)
.L_8:
        /*000c*/ 	.word	0x00000000
        /*0010*/ 	.short	0x0002
        /*0012*/ 	.short	0x0010
        /*0014*/ 	.byte	0x00, 0xf5, 0x21, 0x00


	//----- nvinfo : EIATTR_KPARAM_INFO
	.align		4
.L_9:
        /*0018*/ 	.byte	0x04, 0x17
        /*001a*/ 	.short	(.L_11 - .L_10)
.L_10:
        /*001c*/ 	.word	0x00000000
        /*0020*/ 	.short	0x0001
        /*0022*/ 	.short	0x0008
        /*0024*/ 	.byte	0x00, 0xf5, 0x21, 0x00


	//----- nvinfo : EIATTR_KPARAM_INFO
	.align		4
.L_11:
        /*0028*/ 	.byte	0x04, 0x17
        /*002a*/ 	.short	(.L_13 - .L_12)
.L_12:
        /*002c*/ 	.word	0x00000000
        /*0030*/ 	.short	0x0000
        /*0032*/ 	.short	0x0000
        /*0034*/ 	.byte	0x00, 0xf5, 0x21, 0x00


	//----- nvinfo : EIATTR_SPARSE_MMA_MASK
	.align		4
.L_13:
        /*0038*/ 	.byte	0x03, 0x50
        /*003a*/ 	.short	0x0000


	//----- nvinfo : EIATTR_MAXREG_COUNT
	.align		4
        /*003c*/ 	.byte	0x03, 0x1b
        /*003e*/ 	.short	0x00ff


	//----- nvinfo : EIATTR_MERCURY_ISA_VERSION
	.align		4
        /*0040*/ 	.byte	0x03, 0x5f
        /*0042*/ 	.short	0x0101


	//----- nvinfo : EIATTR_VRC_CTA_INIT_COUNT
	.align		4
        /*0044*/ 	.byte	0x02, 0x4a
	.zero		1
	.zero		1


	//----- nvinfo : EIATTR_EXIT_INSTR_OFFSETS
	.align		4
        /*0048*/ 	.byte	0x04, 0x1c
        /*004a*/ 	.short	(.L_15 - .L_14)


	//   ....[0]....
.L_14:
        /*004c*/ 	.word	0x000000b0


	//   ....[1]....
        /*0050*/ 	.word	0x000010d0


	//----- nvinfo : EIATTR_CBANK_PARAM_SIZE
	.align		4
.L_15:
        /*0054*/ 	.byte	0x03, 0x19
        /*0056*/ 	.short	0x0018


	//----- nvinfo : EIATTR_PARAM_CBANK
	.align		4
        /*0058*/ 	.byte	0x04, 0x0a
        /*005a*/ 	.short	(.L_17 - .L_16)
	.align		4
.L_16:
        /*005c*/ 	.word	index@(.nv.constant0._Z10matmul_gpuPfS_S_)
        /*0060*/ 	.short	0x0380
        /*0062*/ 	.short	0x0018


	//----- nvinfo : EIATTR_SW_WAR
	.align		4
.L_17:
        /*0064*/ 	.byte	0x04, 0x36
        /*0066*/ 	.short	(.L_19 - .L_18)
.L_18:
        /*0068*/ 	.word	0x00000008
.L_19:


//--------------------- .nv.callgraph             --------------------------
	.section	.nv.callgraph,"",@"SHT_CUDA_CALLGRAPH"
	.align	4
	.sectionentsize	8
	.align		4
        /*0000*/ 	.word	0x00000000
	.align		4
        /*0004*/ 	.word	0xffffffff
	.align		4
        /*0008*/ 	.word	0x00000000
	.align		4
        /*000c*/ 	.word	0xfffffffe
	.align		4
        /*0010*/ 	.word	0x00000000
	.align		4
        /*0014*/ 	.word	0xfffffffd
	.align		4
        /*0018*/ 	.word	0x00000000
	.align		4
        /*001c*/ 	.word	0xfffffffc


//--------------------- .text._Z10matmul_gpuPfS_S_ --------------------------
	.section	.text._Z10matmul_gpuPfS_S_,"ax",@progbits
	.align	128
        .global         _Z10matmul_gpuPfS_S_
        .type           _Z10matmul_gpuPfS_S_,@function
        .size           _Z10matmul_gpuPfS_S_,(.L_x_2 - _Z10matmul_gpuPfS_S_)
        .other          _Z10matmul_gpuPfS_S_,@"STO_CUDA_ENTRY STV_DEFAULT"
_Z10matmul_gpuPfS_S_:
.text._Z10matmul_gpuPfS_S_:
[----:B------:R-:W-:Y:S01]  /*0000*/  LDC R1, c[0x0][0x37c] ;  /* 0x0000df00ff017b82 */ /* 0x000fe20000000800 */
[----:B------:R-:W0:Y:S07]  /*0010*/  S2R R3, SR_TID.Y ;  /* 0x0000000000037919 */ /* 0x000e2e0000002200 */
[----:B------:R-:W1:Y:S01]  /*0020*/  LDC R27, c[0x0][0x360] ;  /* 0x0000d800ff1b7b82 */ /* 0x000e620000000800 */
[----:B------:R-:W1:Y:S07]  /*0030*/  S2R R0, SR_TID.X ;  /* 0x0000000000007919 */ /* 0x000e6e0000002100 */
[----:B------:R-:W0:Y:S08]  /*0040*/  S2UR UR5, SR_CTAID.Y ;  /* 0x00000000000579c3 */ /* 0x000e300000002600 */
[----:B------:R-:W0:Y:S08]  /*0050*/  LDC R26, c[0x0][0x364] ;  /* 0x0000d900ff1a7b82 */ /* 0x000e300000000800 */
[----:B------:R-:W1:Y:S01]  /*0060*/  S2UR UR4, SR_CTAID.X ;  /* 0x00000000000479c3 */ /* 0x000e620000002500 */
[----:B0-----:R-:W-:-:S05]  /*0070*/  IMAD R26, R26, UR5, R3 ;  /* 0x000000051a1a7c24 */ /* 0x001fca000f8e0203 */
[----:B------:R-:W-:Y:S01]  /*0080*/  ISETP.GT.U32.AND P0, PT, R26, 0x7ff, PT ;  /* 0x000007ff1a00780c */ /* 0x000fe20003f04070 */
[----:B-1----:R-:W-:-:S05]  /*0090*/  IMAD R27, R27, UR4, R0 ;  /* 0x000000041b1b7c24 */ /* 0x002fca000f8e0200 */
[----:B------:R-:W-:-:S13]  /*00a0*/  ISETP.GT.OR P0, PT, R27, 0x7ff, P0 ;  /* 0x000007ff1b00780c */ /* 0x000fda0000704670 */
[----:B------:R-:W-:Y:S05]  /*00b0*/  @P0 EXIT ;  /* 0x000000000000094d */ /* 0x000fea0003800000 */
[----:B------:R-:W0:Y:S01]  /*00c0*/  LDCU.128 UR4, c[0x0][0x380] ;  /* 0x00007000ff0477ac */ /* 0x000e220008000c00 */
[----:B------:R-:W1:Y:S01]  /*00d0*/  LDC.64 R2, c[0x0][0x390] ;  /* 0x0000e400ff027b82 */ /* 0x000e620000000a00 */
[----:B------:R-:W-:Y:S01]  /*00e0*/  SHF.L.U32 R27, R27, 0xb, RZ ;  /* 0x0000000b1b1b7819 */ /* 0x000fe200000006ff */
[----:B------:R-:W-:Y:S01]  /*00f0*/  HFMA2 R4, -RZ, RZ, 0, 2.384185791015625e-07 ;  /* 0x00000004ff047431 */ /* 0x000fe200000001ff */
[----:B------:R-:W2:Y:S02]  /*0100*/  LDCU.64 UR10, c[0x0][0x358] ;  /* 0x00006b00ff0a77ac */ /* 0x000ea40008000a00 */
[----:B------:R-:W-:-:S03]  /*0110*/  IADD3 R5, PT, PT, R26, R27, RZ ;  /* 0x0000001b1a057210 */ /* 0x000fc60007ffe0ff */
[----:B------:R-:W3:Y:S01]  /*0120*/  LDC.64 R6, c[0x0][0x388] ;  /* 0x0000e200ff067b82 */ /* 0x000ee20000000a00 */
[----:B0-----:R-:W-:-:S04]  /*0130*/  UIADD3 UR4, UP0, UPT, UR4, 0x10, URZ ;  /* 0x0000001004047890 */ /* 0x001fc8000ff1e0ff */
[----:B------:R-:W-:Y:S01]  /*0140*/  UIADD3.X UR5, UPT, UPT, URZ, UR5, URZ, UP0, !UPT ;  /* 0x00000005ff057290 */ /* 0x000fe200087fe4ff */
[----:B-1----:R-:W-:-:S05]  /*0150*/  IMAD.WIDE R2, R5, 0x4, R2 ;  /* 0x0000000405027825 */ /* 0x002fca00078e0202 */
[----:B------:R-:W-:Y:S01]  /*0160*/  IMAD.WIDE R4, R27, R4, UR4 ;  /* 0x000000041b047e25 */ /* 0x000fe2000f8e0204 */
[----:B--2---:R-:W2:Y:S03]  /*0170*/  LDG.E R0, desc[UR10][R2.64] ;  /* 0x0000000a02007981 */ /* 0x004ea6000c1e1900 */
[C---:B---3--:R-:W-:Y:S01]  /*0180*/  IMAD.WIDE.U32 R8, R26.reuse, 0x4, R6 ;  /* 0x000000041a087825 */ /* 0x048fe200078e0006 */
[----:B------:R-:W2:Y:S05]  /*0190*/  LDG.E R11, desc[UR10][R4.64+-0x10] ;  /* 0xfffff00a040b7981 */ /* 0x000eaa000c1e1900 */
[----:B------:R-:W2:Y:S01]  /*01a0*/  LDG.E R8, desc[UR10][R8.64] ;  /* 0x0000000a08087981 */ /* 0x000ea2000c1e1900 */
[----:B------:R-:W-:Y:S01]  /*01b0*/  IADD3 R25, PT, PT, R26, 0x800, RZ ;  /* 0x000008001a197810 */ /* 0x000fe20007ffe0ff */
[----:B--2---:R-:W-:-:S04]  /*01c0*/  FFMA R13, R11, R8, R0 ;  /* 0x000000080b0d7223 */ /* 0x004fc80000000000 */
[----:B------:R-:W-:Y:S01]  /*01d0*/  IMAD.WIDE.U32 R10, R25, 0x4, R6 ;  /* 0x00000004190a7825 */ /* 0x000fe200078e0006 */
[----:B------:R0:W-:Y:S05]  /*01e0*/  STG.E desc[UR10][R2.64], R13 ;  /* 0x0000000d02007986 */ /* 0x0001ea000c10190a */
[----:B------:R-:W2:Y:S04]  /*01f0*/  LDG.E R10, desc[UR10][R10.64] ;  /* 0x0000000a0a0a7981 */ /* 0x000ea8000c1e1900 */
[----:B------:R-:W2:Y:S01]  /*0200*/  LDG.E R0, desc[UR10][R4.64+-0xc] ;  /* 0xfffff40a04007981 */ /* 0x000ea2000c1e1900 */
[----:B------:R-:W-:-:S05]  /*0210*/  IADD3 R24, PT, PT, R26, 0x1000, RZ ;  /* 0x000010001a187810 */ /* 0x000fca0007ffe0ff */
[----:B------:R-:W-:-:S04]  /*0220*/  IMAD.WIDE.U32 R8, R24, 0x4, R6 ;  /* 0x0000000418087825 */ /* 0x000fc800078e0006 */
[----:B--2---:R-:W-:-:S05]  /*0230*/  FFMA R15, R0, R10, R13 ;  /* 0x0000000a000f7223 */ /* 0x004fca000000000d */
[----:B------:R1:W-:Y:S04]  /*0240*/  STG.E desc[UR10][R2.64], R15 ;  /* 0x0000000f02007986 */ /* 0x0003e8000c10190a */
[----:B------:R-:W2:Y:S04]  /*0250*/  LDG.E R8, desc[UR10][R8.64] ;  /* 0x0000000a08087981 */ /* 0x000ea8000c1e1900 */
[----:B------:R-:W2:Y:S01]  /*0260*/  LDG.E R0, desc[UR10][R4.64+-0x8] ;  /* 0xfffff80a04007981 */ /* 0x000ea2000c1e1900 */
[----:B------:R-:W-:-:S05]  /*0270*/  IADD3 R23, PT, PT, R26, 0x1800, RZ ;  /* 0x000018001a177810 */ /* 0x000fca0007ffe0ff */
[----:B0-----:R-:W-:-:S04]  /*0280*/  IMAD.WIDE.U32 R12, R23, 0x4, R6 ;  /* 0x00000004170c7825 */ /* 0x001fc800078e0006 */
[----:B--2---:R-:W-:-:S05]  /*0290*/  FFMA R17, R0, R8, R15 ;  /* 0x0000000800117223 */ /* 0x004fca000000000f */
[----:B------:R0:W-:Y:S04]  /*02a0*/  STG.E desc[UR10][R2.64], R17 ;  /* 0x0000001102007986 */ /* 0x0001e8000c10190a */
[----:B------:R-:W2:Y:S04]  /*02b0*/  LDG.E R12, desc[UR10][R12.64] ;  /* 0x0000000a0c0c7981 */ /* 0x000ea8000c1e1900 */
[----:B------:R-:W2:Y:S01]  /*02c0*/  LDG.E R0, desc[UR10][R4.64+-0x4] ;  /* 0xfffffc0a04007981 */ /* 0x000ea2000c1e1900 */
[----:B------:R-:W-:-:S05]  /*02d0*/  IADD3 R22, PT, PT, R26, 0x2000, RZ ;  /* 0x000020001a167810 */ /* 0x000fca0007ffe0ff */
[----:B------:R-:W-:-:S04]  /*02e0*/  IMAD.WIDE.U32 R10, R22, 0x4, R6 ;  /* 0x00000004160a7825 */ /* 0x000fc800078e0006 */
[----:B--2---:R-:W-:-:S05]  /*02f0*/  FFMA R19, R0, R12, R17 ;  /* 0x0000000c00137223 */ /* 0x004fca0000000011 */
[----:B------:R-:W-:Y:S04]  /*0300*/  STG.E desc[UR10][R2.64], R19 ;  /* 0x0000001302007986 */ /* 0x000fe8000c10190a */
[----:B------:R-:W1:Y:S04]  /*0310*/  LDG.E R10, desc[UR10][R10.64] ;  /* 0x0000000a0a0a7981 */ /* 0x000e68000c1e1900 */
[----:B------:R-:W1:Y:S01]  /*0320*/  LDG.E R0, desc[UR10][R4.64] ;  /* 0x0000000a04007981 */ /* 0x000e62000c1e1900 */
[----:B------:R-:W-:-:S05]  /*0330*/  IADD3 R21, PT, PT, R26, 0x2800, RZ ;  /* 0x000028001a157810 */ /* 0x000fca0007ffe0ff */
[----:B------:R-:W-:-:S04]  /*0340*/  IMAD.WIDE.U32 R8, R21, 0x4, R6 ;  /* 0x0000000415087825 */ /* 0x000fc800078e0006 */
[----:B-1----:R-:W-:-:S05]  /*0350*/  FFMA R15, R0, R10, R19 ;  /* 0x0000000a000f7223 */ /* 0x002fca0000000013 */
[----:B------:R1:W-:Y:S04]  /*0360*/  STG.E desc[UR10][R2.64], R15 ;  /* 0x0000000f02007986 */ /* 0x0003e8000c10190a */
[----:B------:R-:W0:Y:S04]  /*0370*/  LDG.E R8, desc[UR10][R8.64] ;  /* 0x0000000a08087981 */ /* 0x000e28000c1e1900 */
[----:B------:R-:W0:Y:S01]  /*0380*/  LDG.E R0, desc[UR10][R4.64+0x4] ;  /* 0x0000040a04007981 */ /* 0x000e22000c1e1900 */
[----:B------:R-:W-:-:S05]  /*0390*/  IADD3 R20, PT, PT, R26, 0x3000, RZ ;  /* 0x000030001a147810 */ /* 0x000fca0007ffe0ff */
[----:B------:R-:W-:-:S04]  /*03a0*/  IMAD.WIDE.U32 R12, R20, 0x4, R6 ;  /* 0x00000004140c7825 */ /* 0x000fc800078e0006 */
[----:B0-----:R-:W-:-:S05]  /*03b0*/  FFMA R17, R0, R8, R15 ;  /* 0x0000000800117223 */ /* 0x001fca000000000f */
[----:B------:R0:W-:Y:S04]  /*03c0*/  STG.E desc[UR10][R2.64], R17 ;  /* 0x0000001102007986 */ /* 0x0001e8000c10190a */
[----:B------:R-:W2:Y:S04]  /*03d0*/  LDG.E R12, desc[UR10][R12.64] ;  /* 0x0000000a0c0c7981 */ /* 0x000ea8000c1e1900 */
[----:B------:R-:W2:Y:S01]  /*03e0*/  LDG.E R10, desc[UR10][R4.64+0x8] ;  /* 0x0000080a040a7981 */ /* 0x000ea2000c1e1900 */
[----:B------:R-:W-:-:S05]  /*03f0*/  IADD3 R0, PT, PT, R26, 0x3800, RZ ;  /* 0x000038001a007810 */ /* 0x000fca0007ffe0ff */
[----:B------:R-:W-:-:S04]  /*0400*/  IMAD.WIDE.U32 R6, R0, 0x4, R6 ;  /* 0x0000000400067825 */ /* 0x000fc800078e0006 */
[----:B--2---:R-:W-:-:S05]  /*0410*/  FFMA R11, R10, R12, R17 ;  /* 0x0000000c0a0b7223 */ /* 0x004fca0000000011 */
[----:B------:R0:W-:Y:S04]  /*0420*/  STG.E desc[UR10][R2.64], R11 ;  /* 0x0000000b02007986 */ /* 0x0001e8000c10190a */
[----:B------:R-:W1:Y:S04]  /*0430*/  LDG.E R8, desc[UR10][R4.64+0xc] ;  /* 0x00000c0a04087981 */ /* 0x000e68000c1e1900 */
[----:B------:R-:W1:Y:S01]  /*0440*/  LDG.E R6, desc[UR10][R6.64] ;  /* 0x0000000a06067981 */ /* 0x000e62000c1e1900 */
[----:B------:R-:W-:Y:S01]  /*0450*/  UIADD3 UR6, UP0, UPT, UR6, 0x10000, URZ ;  /* 0x0001000006067890 */ /* 0x000fe2000ff1e0ff */
[----:B------:R-:W-:Y:S01]  /*0460*/  IADD3 R27, PT, PT, R27, 0x8, RZ ;  /* 0x000000081b1b7810 */ /* 0x000fe20007ffe0ff */
[----:B------:R-:W-:-:S02]  /*0470*/  UMOV UR8, 0x8 ;  /* 0x0000000800087882 */ /* 0x000fc40000000000 */
[----:B------:R-:W-:Y:S01]  /*0480*/  UIADD3.X UR7, UPT, UPT, URZ, UR7, URZ, UP0, !UPT ;  /* 0x00000007ff077290 */ /* 0x000fe200087fe4ff */
[----:B-1----:R-:W-:-:S05]  /*0490*/  FFMA R15, R8, R6, R11 ;  /* 0x00000006080f7223 */ /* 0x002fca000000000b */
[----:B------:R0:W-:Y:S06]  /*04a0*/  STG.E desc[UR10][R2.64], R15 ;  /* 0x0000000f02007986 */ /* 0x0001ec000c10190a */
.L_x_0:
[----:B------:R-:W-:Y:S02]  /*04b0*/  MOV R28, 0x4 ;  /* 0x00000004001c7802 */ /* 0x000fe40000000f00 */
[----:B-1----:R-:W-:-:S03]  /*04c0*/  MOV R7, 0x4 ;  /* 0x0000000400077802 */ /* 0x002fc60000000f00 */
[----:B------:R-:W-:-:S04]  /*04d0*/  IMAD.WIDE R28, R27, R28, UR4 ;  /* 0x000000041b1c7e25 */ /* 0x000fc8000f8e021c */
[----:B------:R-:W-:Y:S01]  /*04e0*/  IMAD.WIDE.U32 R6, R26, R7, UR6 ;  /* 0x000000061a067e25 */ /* 0x000fe2000f8e0007 */
[----:B------:R-:W2:Y:S04]  /*04f0*/  LDG.E R4, desc[UR10][R28.64+-0x10] ;  /* 0xfffff00a1c047981 */ /* 0x000ea8000c1e1900 */
[----:B------:R-:W2:Y:S01]  /*0500*/  LDG.E R5, desc[UR10][R6.64] ;  /* 0x0000000a06057981 */ /* 0x000ea2000c1e1900 */
[----:B------:R-:W-:-:S05]  /*0510*/  MOV R18, 0x4 ;  /* 0x0000000400127802 */ /* 0x000fca0000000f00 */
[----:B------:R-:W-:-:S04]  /*0520*/  IMAD.WIDE.U32 R18, R25, R18, UR6 ;  /* 0x0000000619127e25 */ /* 0x000fc8000f8e0012 */
[----:B--2---:R-:W-:-:S05]  /*0530*/  FFMA R5, R4, R5, R15 ;  /* 0x0000000504057223 */ /* 0x004fca000000000f */
[----:B------:R1:W-:Y:S04]  /*0540*/  STG.E desc[UR10][R2.64], R5 ;  /* 0x0000000502007986 */ /* 0x0003e8000c10190a */
[----:B------:R-:W2:Y:S04]  /*0550*/  LDG.E R4, desc[UR10][R28.64+-0xc] ;  /* 0xfffff40a1c047981 */ /* 0x000ea8000c1e1900 */
[----:B------:R-:W2:Y:S01]  /*0560*/  LDG.E R8, desc[UR10][R18.64] ;  /* 0x0000000a12087981 */ /* 0x000ea2000c1e1900 */
[----:B0-----:R-:W-:-:S05]  /*0570*/  MOV R17, 0x4 ;  /* 0x0000000400117802 */ /* 0x001fca0000000f00 */
[----:B------:R-:W-:-:S04]  /*0580*/  IMAD.WIDE.U32 R16, R24, R17, UR6 ;  /* 0x0000000618107e25 */ /* 0x000fc8000f8e0011 */
[----:B--2---:R-:W-:-:S05]  /*0590*/  FFMA R9, R4, R8, R5 ;  /* 0x0000000804097223 */ /* 0x004fca0000000005 */
[----:B------:R-:W-:Y:S04]  /*05a0*/  STG.E desc[UR10][R2.64], R9 ;  /* 0x0000000902007986 */ /* 0x000fe8000c10190a */
[----:B------:R-:W2:Y:S04]  /*05b0*/  LDG.E R4, desc[UR10][R28.64+-0x8] ;  /* 0xfffff80a1c047981 */ /* 0x000ea8000c1e1900 */
[----:B------:R-:W2:Y:S01]  /*05c0*/  LDG.E R8, desc[UR10][R16.64] ;  /* 0x0000000a10087981 */ /* 0x000ea2000c1e1900 */
[----:B------:R-:W-:-:S05]  /*05d0*/  MOV R14, 0x4 ;  /* 0x00000004000e7802 */ /* 0x000fca0000000f00 */
[----:B------:R-:W-:-:S04]  /*05e0*/  IMAD.WIDE.U32 R14, R23, R14, UR6 ;  /* 0x00000006170e7e25 */ /* 0x000fc8000f8e000e */
[----:B--2---:R-:W-:-:S05]  /*05f0*/  FFMA R11, R4, R8, R9 ;  /* 0x00000008040b7223 */ /* 0x004fca0000000009 */
[----:B------:R0:W-:Y:S04]  /*0600*/  STG.E desc[UR10][R2.64], R11 ;  /* 0x0000000b02007986 */ /* 0x0001e8000c10190a */
[----:B------:R-:W2:Y:S04]  /*0610*/  LDG.E R4, desc[UR10][R28.64+-0x4] ;  /* 0xfffffc0a1c047981 */ /* 0x000ea8000c1e1900 */
[----:B-1----:R-:W2:Y:S01]  /*0620*/  LDG.E R5, desc[UR10][R14.64] ;  /* 0x0000000a0e057981 */ /* 0x002ea2000c1e1900 */
[----:B------:R-:W-:-:S05]  /*0630*/  MOV R13, 0x4 ;  /* 0x00000004000d7802 */ /* 0x000fca0000000f00 */
[----:B------:R-:W-:-:S04]  /*0640*/  IMAD.WIDE.U32 R12, R22, R13, UR6 ;  /* 0x00000006160c7e25 */ /* 0x000fc8000f8e000d */
[----:B--2---:R-:W-:-:S05]  /*0650*/  FFMA R5, R4, R5, R11 ;  /* 0x0000000504057223 */ /* 0x004fca000000000b */
[----:B------:R1:W-:Y:S04]  /*0660*/  STG.E desc[UR10][R2.64], R5 ;  /* 0x0000000502007986 */ /* 0x0003e8000c10190a */
[----:B------:R-:W2:Y:S04]  /*0670*/  LDG.E R4, desc[UR10][R28.64] ;  /* 0x0000000a1c047981 */ /* 0x000ea8000c1e1900 */
[----:B------:R-:W2:Y:S01]  /*0680*/  LDG.E R8, desc[UR10][R12.64] ;  /* 0x0000000a0c087981 */ /* 0x000ea2000c1e1900 */
[----:B------:R-:W-:-:S05]  /*0690*/  MOV R10, 0x4 ;  /* 0x00000004000a7802 */ /* 0x000fca0000000f00 */
[----:B0-----:R-:W-:-:S04]  /*06a0*/  IMAD.WIDE.U32 R10, R21, R10, UR6 ;  /* 0x00000006150a7e25 */ /* 0x001fc8000f8e000a */
[----:B--2---:R-:W-:-:S05]  /*06b0*/  FFMA R31, R4, R8, R5 ;  /* 0x00000008041f7223 */ /* 0x004fca0000000005 */
[----:B------:R0:W-:Y:S04]  /*06c0*/  STG.E desc[UR10][R2.64], R31 ;  /* 0x0000001f02007986 */ /* 0x0001e8000c10190a */
[----:B------:R-:W2:Y:S04]  /*06d0*/  LDG.E R4, desc[UR10][R28.64+0x4] ;  /* 0x0000040a1c047981 */ /* 0x000ea8000c1e1900 */
[----:B------:R-:W2:Y:S01]  /*06e0*/  LDG.E R8, desc[UR10][R10.64] ;  /* 0x0000000a0a087981 */ /* 0x000ea2000c1e1900 */
[----:B------:R-:W-:Y:S01]  /*06f0*/  MOV R9, 0x4 ;  /* 0x0000000400097802 */ /* 0x000fe20000000f00 */
[----:B--2---:R-:W-:-:S04]  /*0700*/  FFMA R33, R4, R8, R31 ;  /* 0x0000000804217223 */ /* 0x004fc8000000001f */
[----:B------:R-:W-:Y:S01]  /*0710*/  IMAD.WIDE.U32 R8, R20, R9, UR6 ;  /* 0x0000000614087e25 */ /* 0x000fe2000f8e0009 */
[----:B------:R2:W-:Y:S04]  /*0720*/  STG.E desc[UR10][R2.64], R33 ;  /* 0x0000002102007986 */ /* 0x0005e8000c10190a */
[----:B------:R-:W3:Y:S04]  /*0730*/  LDG.E R4, desc[UR10][R28.64+0x8] ;  /* 0x0000080a1c047981 */ /* 0x000ee8000c1e1900 */
[----:B-1----:R-:W3:Y:S01]  /*0740*/  LDG.E R5, desc[UR10][R8.64] ;  /* 0x0000000a08057981 */ /* 0x002ee2000c1e1900 */
[----:B------:R-:W-:Y:S01]  /*0750*/  MOV R37, 0x4 ;  /* 0x0000000400257802 */ /* 0x000fe20000000f00 */
[----:B---3--:R-:W-:-:S04]  /*0760*/  FFMA R35, R4, R5, R33 ;  /* 0x0000000504237223 */ /* 0x008fc80000000021 */
[----:B------:R-:W-:Y:S01]  /*0770*/  IMAD.WIDE.U32 R4, R0, R37, UR6 ;  /* 0x0000000600047e25 */ /* 0x000fe2000f8e0025 */
[----:B------:R-:W-:Y:S04]  /*0780*/  STG.E desc[UR10][R2.64], R35 ;  /* 0x0000002302007986 */ /* 0x000fe8000c10190a */
[----:B------:R-:W2:Y:S04]  /*0790*/  LDG.E R30, desc[UR10][R28.64+0xc] ;  /* 0x00000c0a1c1e7981 */ /* 0x000ea8000c1e1900 */
[----:B0-----:R-:W2:Y:S01]  /*07a0*/  LDG.E R31, desc[UR10][R4.64] ;  /* 0x0000000a041f7981 */ /* 0x001ea2000c1e1900 */
[----:B------:R-:W-:Y:S01]  /*07b0*/  IADD3 R32, PT, PT, R27, 0x8, RZ ;  /* 0x000000081b207810 */ /* 0x000fe20007ffe0ff */
[----:B--2---:R-:W-:-:S04]  /*07c0*/  FFMA R33, R30, R31, R35 ;  /* 0x0000001f1e217223 */ /* 0x004fc80000000023 */
[----:B------:R-:W-:Y:S01]  /*07d0*/  IMAD.WIDE R30, R32, R37, UR4 ;  /* 0x00000004201e7e25 */ /* 0x000fe2000f8e0225 */
[----:B------:R0:W-:Y:S04]  /*07e0*/  STG.E desc[UR10][R2.64], R33 ;  /* 0x0000002102007986 */ /* 0x0001e8000c10190a */
[----:B------:R-:W2:Y:S04]  /*07f0*/  LDG.E R34, desc[UR10][R6.64+0x10000] ;  /* 0x0100000a06227981 */ /* 0x000ea8000c1e1900 */
[----:B------:R-:W2:Y:S02]  /*0800*/  LDG.E R32, desc[UR10][R30.64+-0x10] ;  /* 0xfffff00a1e207981 */ /* 0x000ea4000c1e1900 */
[----:B--2---:R-:W-:-:S05]  /*0810*/  FFMA R37, R32, R34, R33 ;  /* 0x0000002220257223 */ /* 0x004fca0000000021 */
[----:B------:R-:W-:Y:S04]  /*0820*/  STG.E desc[UR10][R2.64], R37 ;  /* 0x0000002502007986 */ /* 0x000fe8000c10190a */
[----:B------:R-:W2:Y:S04]  /*0830*/  LDG.E R28, desc[UR10][R30.64+-0xc] ;  /* 0xfffff40a1e1c7981 */ /* 0x000ea8000c1e1900 */
[----:B------:R-:W2:Y:S02]  /*0840*/  LDG.E R29, desc[UR10][R18.64+0x10000] ;  /* 0x0100000a121d7981 */ /* 0x000ea4000c1e1900 */
[----:B--2---:R-:W-:-:S05]  /*0850*/  FFMA R29, R28, R29, R37 ;  /* 0x0000001d1c1d7223 */ /* 0x004fca0000000025 */
[----:B------:R1:W-:Y:S04]  /*0860*/  STG.E desc[UR10][R2.64], R29 ;  /* 0x0000001d02007986 */ /* 0x0003e8000c10190a */
[----:B------:R-:W0:Y:S04]  /*0870*/  LDG.E R28, desc[UR10][R30.64+-0x8] ;  /* 0xfffff80a1e1c7981 */ /* 0x000e28000c1e1900 */
[----:B------:R-:W0:Y:S02]  /*0880*/  LDG.E R32, desc[UR10][R16.64+0x10000] ;  /* 0x0100000a10207981 */ /* 0x000e24000c1e1900 */
[----:B0-----:R-:W-:-:S05]  /*0890*/  FFMA R33, R28, R32, R29 ;  /* 0x000000201c217223 */ /* 0x001fca000000001d */
[----:B------:R0:W-:Y:S04]  /*08a0*/  STG.E desc[UR10][R2.64], R33 ;  /* 0x0000002102007986 */ /* 0x0001e8000c10190a */
[----:B------:R-:W2:Y:S04]  /*08b0*/  LDG.E R28, desc[UR10][R30.64+-0x4] ;  /* 0xfffffc0a1e1c7981 */ /* 0x000ea8000c1e1900 */
[----:B------:R-:W2:Y:S02]  /*08c0*/  LDG.E R32, desc[UR10][R14.64+0x10000] ;  /* 0x0100000a0e207981 */ /* 0x000ea4000c1e1900 */
[----:B--2---:R-:W-:-:S05]  /*08d0*/  FFMA R35, R28, R32, R33 ;  /* 0x000000201c237223 */ /* 0x004fca0000000021 */
[----:B------:R2:W-:Y:S04]  /*08e0*/  STG.E desc[UR10][R2.64], R35 ;  /* 0x0000002302007986 */ /* 0x0005e8000c10190a */
[----:B------:R-:W1:Y:S04]  /*08f0*/  LDG.E R28, desc[UR10][R30.64] ;  /* 0x0000000a1e1c7981 */ /* 0x000e68000c1e1900 */
[----:B------:R-:W1:Y:S02]  /*0900*/  LDG.E R32, desc[UR10][R12.64+0x10000] ;  /* 0x0100000a0c207981 */ /* 0x000e64000c1e1900 */
[----:B-1----:R-:W-:-:S05]  /*0910*/  FFMA R29, R28, R32, R35 ;  /* 0x000000201c1d7223 */ /* 0x002fca0000000023 */
        /* <DEDUP_REMOVED lines=9> */
[----:B------:R-:W3:Y:S04]  /*09b0*/  LDG.E R28, desc[UR10][R30.64+0xc] ;  /* 0x00000c0a1e1c7981 */ /* 0x000ee8000c1e1900 */
[----:B------:R-:W3:Y:S01]  /*09c0*/  LDG.E R32, desc[UR10][R4.64+0x10000] ;  /* 0x0100000a04207981 */ /* 0x000ee2000c1e1900 */
[----:B-1----:R-:W-:Y:S02]  /*09d0*/  IADD3 R29, PT, PT, R27, 0x10, RZ ;  /* 0x000000101b1d7810 */ /* 0x002fe40007ffe0ff */
[----:B------:R-:W-:Y:S01]  /*09e0*/  MOV R34, 0x4 ;  /* 0x0000000400227802 */ /* 0x000fe20000000f00 */
[----:B---3--:R-:W-:-:S04]  /*09f0*/  FFMA R37, R28, R32, R35 ;  /* 0x000000201c257223 */ /* 0x008fc80000000023 */
[----:B------:R-:W-:Y:S01]  /*0a00*/  IMAD.WIDE R28, R29, R34, UR4 ;  /* 0x000000041d1c7e25 */ /* 0x000fe2000f8e0222 */
[----:B------:R-:W-:Y:S04]  /*0a10*/  STG.E desc[UR10][R2.64], R37 ;  /* 0x0000002502007986 */ /* 0x000fe8000c10190a */
[----:B0-----:R-:W3:Y:S04]  /*0a20*/  LDG.E R33, desc[UR10][R6.64+0x20000] ;  /* 0x0200000a06217981 */ /* 0x001ee8000c1e1900 */
[----:B------:R-:W3:Y:S02]  /*0a30*/  LDG.E R32, desc[UR10][R28.64+-0x10] ;  /* 0xfffff00a1c207981 */ /* 0x000ee4000c1e1900 */
[----:B---3--:R-:W-:-:S05]  /*0a40*/  FFMA R33, R32, R33, R37 ;  /* 0x0000002120217223 */ /* 0x008fca0000000025 */
[----:B------:R0:W-:Y:S04]  /*0a50*/  STG.E desc[UR10][R2.64], R33 ;  /* 0x0000002102007986 */ /* 0x0001e8000c10190a */
[----:B------:R-:W3:Y:S04]  /*0a60*/  LDG.E R30, desc[UR10][R28.64+-0xc] ;  /* 0xfffff40a1c1e7981 */ /* 0x000ee8000c1e1900 */
[----:B------:R-:W3:Y:S02]  /*0a70*/  LDG.E R31, desc[UR10][R18.64+0x20000] ;  /* 0x0200000a121f7981 */ /* 0x000ee4000c1e1900 */
[----:B---3--:R-:W-:-:S05]  /*0a80*/  FFMA R31, R30, R31, R33 ;  /* 0x0000001f1e1f7223 */ /* 0x008fca0000000021 */
[----:B------:R1:W-:Y:S04]  /*0a90*/  STG.E desc[UR10][R2.64], R31 ;  /* 0x0000001f02007986 */ /* 0x0003e8000c10190a */
        /* <DEDUP_REMOVED lines=8> */
[----:B------:R-:W1:Y:S04]  /*0b20*/  LDG.E R30, desc[UR10][R28.64] ;  /* 0x0000000a1c1e7981 */ /* 0x000e68000c1e1900 */
[----:B------:R-:W1:Y:S02]  /*0b30*/  LDG.E R32, desc[UR10][R12.64+0x20000] ;  /* 0x0200000a0c207981 */ /* 0x000e64000c1e1900 */
[----:B-1----:R-:W-:-:S05]  /*0b40*/  FFMA R31, R30, R32, R33 ;  /* 0x000000201e1f7223 */ /* 0x002fca0000000021 */
        /* <DEDUP_REMOVED lines=9> */
[----:B------:R-:W3:Y:S04]  /*0be0*/  LDG.E R30, desc[UR10][R28.64+0xc] ;  /* 0x00000c0a1c1e7981 */ /* 0x000ee8000c1e1900 */
[----:B------:R-:W3:Y:S01]  /*0bf0*/  LDG.E R32, desc[UR10][R4.64+0x20000] ;  /* 0x0200000a04207981 */ /* 0x000ee2000c1e1900 */
[----:B-1----:R-:W-:Y:S01]  /*0c00*/  IADD3 R31, PT, PT, R27, 0x18, RZ ;  /* 0x000000181b1f7810 */ /* 0x002fe20007ffe0ff */
[----:B---3--:R-:W-:-:S04]  /*0c10*/  FFMA R37, R30, R32, R33 ;  /* 0x000000201e257223 */ /* 0x008fc80000000021 */
[----:B------:R-:W-:Y:S01]  /*0c20*/  IMAD.WIDE R30, R31, R34, UR4 ;  /* 0x000000041f1e7e25 */ /* 0x000fe2000f8e0222 */
[----:B------:R-:W-:Y:S04]  /*0c30*/  STG.E desc[UR10][R2.64], R37 ;  /* 0x0000002502007986 */ /* 0x000fe8000c10190a */
[----:B------:R-:W2:Y:S04]  /*0c40*/  LDG.E R34, desc[UR10][R6.64+0x30000] ;  /* 0x0300000a06227981 */ /* 0x000ea8000c1e1900 */
[----:B------:R-:W2:Y:S02]  /*0c50*/  LDG.E R32, desc[UR10][R30.64+-0x10] ;  /* 0xfffff00a1e207981 */ /* 0x000ea4000c1e1900 */
[----:B--2---:R-:W-:-:S05]  /*0c60*/  FFMA R35, R32, R34, R37 ;  /* 0x0000002220237223 */ /* 0x004fca0000000025 */
        /* <DEDUP_REMOVED lines=25> */
[----:B------:R-:W3:Y:S04]  /*0e00*/  LDG.E R28, desc[UR10][R30.64+0xc] ;  /* 0x00000c0a1e1c7981 */ /* 0x000ee8000c1e1900 */
[----:B------:R-:W3:Y:S01]  /*0e10*/  LDG.E R32, desc[UR10][R4.64+0x30000] ;  /* 0x0300000a04207981 */ /* 0x000ee2000c1e1900 */
[----:B--2---:R-:W-:Y:S02]  /*0e20*/  IADD3 R29, PT, PT, R27, 0x20, RZ ;  /* 0x000000201b1d7810 */ /* 0x004fe40007ffe0ff */
[----:B------:R-:W-:Y:S01]  /*0e30*/  MOV R34, 0x4 ;  /* 0x0000000400227802 */ /* 0x000fe20000000f00 */
[----:B---3--:R-:W-:-:S04]  /*0e40*/  FFMA R37, R28, R32, R35 ;  /* 0x000000201c257223 */ /* 0x008fc80000000023 */
[----:B------:R-:W-:Y:S01]  /*0e50*/  IMAD.WIDE R28, R29, R34, UR4 ;  /* 0x000000041d1c7e25 */ /* 0x000fe2000f8e0222 */
[----:B------:R-:W-:Y:S04]  /*0e60*/  STG.E desc[UR10][R2.64], R37 ;  /* 0x0000002502007986 */ /* 0x000fe8000c10190a */
[----:B------:R-:W0:Y:S04]  /*0e70*/  LDG.E R7, desc[UR10][R6.64+0x40000] ;  /* 0x0400000a06077981 */ /* 0x000e28000c1e1900 */
[----:B------:R-:W0:Y:S02]  /*0e80*/  LDG.E R32, desc[UR10][R28.64+-0x10] ;  /* 0xfffff00a1c207981 */ /* 0x000e24000c1e1900 */
[----:B0-----:R-:W-:-:S05]  /*0e90*/  FFMA R33, R32, R7, R37 ;  /* 0x0000000720217223 */ /* 0x001fca0000000025 */
[----:B------:R-:W-:Y:S04]  /*0ea0*/  STG.E desc[UR10][R2.64], R33 ;  /* 0x0000002102007986 */ /* 0x000fe8000c10190a */
[----:B------:R-:W2:Y:S04]  /*0eb0*/  LDG.E R18, desc[UR10][R18.64+0x40000] ;  /* 0x0400000a12127981 */ /* 0x000ea8000c1e1900 */
[----:B------:R-:W2:Y:S02]  /*0ec0*/  LDG.E R30, desc[UR10][R28.64+-0xc] ;  /* 0xfffff40a1c1e7981 */ /* 0x000ea4000c1e1900 */
[----:B--2---:R-:W-:-:S05]  /*0ed0*/  FFMA R31, R30, R18, R33 ;  /* 0x000000121e1f7223 */ /* 0x004fca0000000021 */
[----:B------:R-:W-:Y:S04]  /*0ee0*/  STG.E desc[UR10][R2.64], R31 ;  /* 0x0000001f02007986 */ /* 0x000fe8000c10190a */
[----:B------:R-:W1:Y:S04]  /*0ef0*/  LDG.E R16, desc[UR10][R16.64+0x40000] ;  /* 0x0400000a10107981 */ /* 0x000e68000c1e1900 */
[----:B------:R-:W1:Y:S02]  /*0f00*/  LDG.E R30, desc[UR10][R28.64+-0x8] ;  /* 0xfffff80a1c1e7981 */ /* 0x000e64000c1e1900 */
[----:B-1----:R-:W-:-:S05]  /*0f10*/  FFMA R35, R30, R16, R31 ;  /* 0x000000101e237223 */ /* 0x002fca000000001f */
        /* <DEDUP_REMOVED lines=18> */
[----:B------:R-:W2:Y:S01]  /*1040*/  LDG.E R4, desc[UR10][R4.64+0x40000] ;  /* 0x0400000a04047981 */ /* 0x000ea2000c1e1900 */
[----:B------:R-:W-:Y:S01]  /*1050*/  UIADD3 UR6, UP0, UPT, UR6, 0x50000, URZ ;  /* 0x0005000006067890 */ /* 0x000fe2000ff1e0ff */
[----:B------:R-:W-:Y:S01]  /*1060*/  IADD3 R27, PT, PT, R27, 0x28, RZ ;  /* 0x000000281b1b7810 */ /* 0x000fe20007ffe0ff */
[----:B------:R-:W-:-:S02]  /*1070*/  UIADD3 UR8, UPT, UPT, UR8, 0x28, URZ ;  /* 0x0000002808087890 */ /* 0x000fc4000fffe0ff */
[----:B------:R-:W-:Y:S02]  /*1080*/  UIADD3.X UR7, UPT, UPT, URZ, UR7, URZ, UP0, !UPT ;  /* 0x00000007ff077290 */ /* 0x000fe400087fe4ff */
[----:B------:R-:W-:Y:S01]  /*1090*/  UISETP.NE.AND UP0, UPT, UR8, 0x800, UPT ;  /* 0x000008000800788c */ /* 0x000fe2000bf05270 */
[----:B--2---:R-:W-:-:S05]  /*10a0*/  FFMA R15, R6, R4, R7 ;  /* 0x00000004060f7223 */ /* 0x004fca0000000007 */
[----:B------:R1:W-:Y:S03]  /*10b0*/  STG.E desc[UR10][R2.64], R15 ;  /* 0x0000000f02007986 */ /* 0x0003e6000c10190a */
[----:B------:R-:W-:Y:S05]  /*10c0*/  BRA.U UP0, `(.L_x_0) ;  /* 0xfffffff100f87547 */ /* 0x000fea000b83ffff */
[----:B------:R-:W-:Y:S05]  /*10d0*/  EXIT ;  /* 0x000000000000794d */ /* 0x000fea0003800000 */
.L_x_1:
[----:B------:R-:W-:-:S00]  /*10e0*/  BRA `(.L_x_1) ;  /* 0xfffffffc00fc7947 */ /* 0x000fc0000383ffff */
[----:B------:R-:W-:-:S00]  /*10f0*/  NOP ;  /* 0x0000000000007918 */ /* 0x000fc00000000000 */
        /* <DEDUP_REMOVED lines=8> */
.L_x_2:


//--------------------- .nv.shared.reserved.0     --------------------------
	.section	.nv.shared.reserved.0,"aw",@nobits
	.weak		__nv_reservedSMEM_offset_0_alias
	.size		__nv_reservedSMEM_offset_0_alias, 0, 64
	.other		__nv_reservedSMEM_offset_0_alias,@"STO_CUDA_RESERVED_SHARED STV_DEFAULT"
__nv_reservedSMEM_offset_0_alias:
	.zero		0
	.zero		64


//--------------------- .nv.constant0._Z10matmul_gpuPfS_S_ --------------------------
	.section	.nv.constant0._Z10matmul_gpuPfS_S_,"a",@progbits
	.sectionflags	@""
	.align	4
.nv.constant0._Z10matmul_gpuPfS_S_:
	.zero		920


//--------------------- SYMBOLS --------------------------

	.type		.nv.reservedSmem.offset0,@object
	.size		.nv.reservedSmem.offset0,0x4
